//
// Generated by NVIDIA NVVM Compiler
//
// Compiler Build ID: CL-36424714
// Cuda compilation tools, release 13.0, V13.0.88
// Based on NVVM 20.0.0
//

.version 9.0
.target sm_100
.address_size 64

	// .globl	_Z4multPdS_S_i

.visible .entry _Z4multPdS_S_i(
	.param .u64 .ptr .align 1 _Z4multPdS_S_i_param_0,
	.param .u64 .ptr .align 1 _Z4multPdS_S_i_param_1,
	.param .u64 .ptr .align 1 _Z4multPdS_S_i_param_2,
	.param .u32 _Z4multPdS_S_i_param_3
)
{
	.reg .pred 	%p<6>;
	.reg .b32 	%r<58>;
	.reg .b64 	%rd<44>;
	.reg .b64 	%fd<45>;

	ld.param.u64 	%rd8, [_Z4multPdS_S_i_param_0];
	ld.param.u64 	%rd9, [_Z4multPdS_S_i_param_1];
	ld.param.u64 	%rd10, [_Z4multPdS_S_i_param_2];
	ld.param.u32 	%r30, [_Z4multPdS_S_i_param_3];
	mov.u32 	%r31, %nctaid.x;
	mov.u32 	%r32, %ctaid.x;
	mov.u32 	%r33, %tid.x;
	mad.lo.s32 	%r1, %r31, %r32, %r33;
	mov.u32 	%r34, %nctaid.y;
	mov.u32 	%r35, %ctaid.y;
	mov.u32 	%r36, %tid.y;
	mad.lo.s32 	%r2, %r34, %r35, %r36;
	setp.lt.s32 	%p1, %r30, 1;
	mov.f64 	%fd43, 0d0000000000000000;
	mov.f64 	%fd44, %fd43;
	@%p1 bra 	$L__BB0_7;
	mul.lo.s32 	%r38, %r30, %r1;
	cvt.s64.s32 	%rd1, %r38;
	add.s32 	%r39, %r30, -1;
	shr.u32 	%r40, %r39, 2;
	add.s32 	%r3, %r40, 1;
	and.b32  	%r4, %r3, 3;
	setp.lt.u32 	%p2, %r30, 13;
	mov.b32 	%r55, 0;
	mov.f64 	%fd43, 0d0000000000000000;
	@%p2 bra 	$L__BB0_4;
	mul.lo.s32 	%r53, %r30, 12;
	shl.b32 	%r6, %r30, 4;
	shl.b32 	%r52, %r30, 3;
	shl.b32 	%r51, %r30, 2;
	shl.b64 	%rd11, %rd1, 3;
	add.s64 	%rd42, %rd8, %rd11;
	and.b32  	%r42, %r3, 2147483644;
	neg.s32 	%r49, %r42;
	mov.f64 	%fd43, 0d0000000000000000;
	mov.b32 	%r50, 0;
	cvt.s64.s32 	%rd13, %r2;
	mov.f64 	%fd44, %fd43;
	mov.u32 	%r55, %r50;
$L__BB0_3:
	mov.b32 	%r43, 8;
	wmma.load.a.sync.aligned.row.m8n8k4.f64 	{%fd19}, [%rd42], %r43;
	cvt.u64.u32 	%rd12, %r50;
	add.s64 	%rd14, %rd12, %rd13;
	shl.b64 	%rd15, %rd14, 3;
	add.s64 	%rd16, %rd9, %rd15;
	mov.b32 	%r44, 4;
	wmma.load.b.sync.aligned.row.m8n8k4.f64 	{%fd20}, [%rd16], %r44;
	wmma.mma.sync.aligned.row.row.m8n8k4.f64.f64.f64.f64.rn {%fd21, %fd22}, {%fd19}, {%fd20}, {%fd44, %fd43};
	wmma.load.a.sync.aligned.row.m8n8k4.f64 	{%fd23}, [%rd42+32], %r43;
	cvt.u64.u32 	%rd17, %r51;
	add.s64 	%rd18, %rd17, %rd13;
	shl.b64 	%rd19, %rd18, 3;
	add.s64 	%rd20, %rd9, %rd19;
	wmma.load.b.sync.aligned.row.m8n8k4.f64 	{%fd24}, [%rd20], %r44;
	wmma.mma.sync.aligned.row.row.m8n8k4.f64.f64.f64.f64.rn {%fd25, %fd26}, {%fd23}, {%fd24}, {%fd21, %fd22};
	wmma.load.a.sync.aligned.row.m8n8k4.f64 	{%fd27}, [%rd42+64], %r43;
	cvt.u64.u32 	%rd21, %r52;
	add.s64 	%rd22, %rd21, %rd13;
	shl.b64 	%rd23, %rd22, 3;
	add.s64 	%rd24, %rd9, %rd23;
	wmma.load.b.sync.aligned.row.m8n8k4.f64 	{%fd28}, [%rd24], %r44;
	wmma.mma.sync.aligned.row.row.m8n8k4.f64.f64.f64.f64.rn {%fd29, %fd30}, {%fd27}, {%fd28}, {%fd25, %fd26};
	wmma.load.a.sync.aligned.row.m8n8k4.f64 	{%fd31}, [%rd42+96], %r43;
	cvt.u64.u32 	%rd25, %r53;
	add.s64 	%rd26, %rd25, %rd13;
	shl.b64 	%rd27, %rd26, 3;
	add.s64 	%rd28, %rd9, %rd27;
	wmma.load.b.sync.aligned.row.m8n8k4.f64 	{%fd32}, [%rd28], %r44;
	wmma.mma.sync.aligned.row.row.m8n8k4.f64.f64.f64.f64.rn {%fd44, %fd43}, {%fd31}, {%fd32}, {%fd29, %fd30};
	add.s32 	%r55, %r55, 16;
	add.s32 	%r53, %r53, %r6;
	add.s32 	%r52, %r52, %r6;
	add.s32 	%r51, %r51, %r6;
	add.s32 	%r50, %r50, %r6;
	add.s64 	%rd42, %rd42, 128;
	add.s32 	%r49, %r49, 4;
	setp.ne.s32 	%p3, %r49, 0;
	@%p3 bra 	$L__BB0_3;
$L__BB0_4:
	setp.eq.s32 	%p4, %r4, 0;
	@%p4 bra 	$L__BB0_7;
	mul.lo.s32 	%r57, %r55, %r30;
	shl.b32 	%r24, %r30, 2;
	cvt.u64.u32 	%rd29, %r55;
	add.s64 	%rd30, %rd1, %rd29;
	shl.b64 	%rd31, %rd30, 3;
	add.s64 	%rd43, %rd8, %rd31;
	neg.s32 	%r56, %r4;
	cvt.s64.s32 	%rd33, %r2;
$L__BB0_6:
	.pragma "nounroll";
	mov.b32 	%r45, 8;
	wmma.load.a.sync.aligned.row.m8n8k4.f64 	{%fd33}, [%rd43], %r45;
	cvt.u64.u32 	%rd32, %r57;
	add.s64 	%rd34, %rd32, %rd33;
	shl.b64 	%rd35, %rd34, 3;
	add.s64 	%rd36, %rd9, %rd35;
	mov.b32 	%r46, 4;
	wmma.load.b.sync.aligned.row.m8n8k4.f64 	{%fd34}, [%rd36], %r46;
	wmma.mma.sync.aligned.row.row.m8n8k4.f64.f64.f64.f64.rn {%fd44, %fd43}, {%fd33}, {%fd34}, {%fd44, %fd43};
	add.s32 	%r57, %r57, %r24;
	add.s64 	%rd43, %rd43, 32;
	add.s32 	%r56, %r56, 1;
	setp.ne.s32 	%p5, %r56, 0;
	@%p5 bra 	$L__BB0_6;
$L__BB0_7:
	mul.lo.s32 	%r47, %r30, %r1;
	cvt.s64.s32 	%rd37, %r47;
	cvt.s64.s32 	%rd38, %r2;
	add.s64 	%rd39, %rd37, %rd38;
	shl.b64 	%rd40, %rd39, 3;
	add.s64 	%rd41, %rd10, %rd40;
	mov.b32 	%r48, 8;
	wmma.store.d.sync.aligned.row.m8n8k4.f64 	[%rd41], {%fd44, %fd43}, %r48;
	ret;

}


// ===== COMPILED SASS (sm_100) =====

	.target	sm_100

	.elftype	@"ET_EXEC"


//--------------------- .note.nv.tkinfo           --------------------------
	.section	.note.nv.tkinfo,"",@"SHT_NOTE"
	.sectionflags	@"SHF_NOTE_NV_TKINFO"
	.tkinfo
        /*0018*/ 	.word	0x00000002
        /*0030*/ 	.string	""
        /*0030*/ 	.string	"ptxas"
        /*0030*/ 	.string	"Cuda compilation tools, release 13.0, V13.0.88"
        /*0030*/ 	.string	"Build cuda_13.0.r13.0/compiler.36424714_0"
        /*0030*/ 	.string	"-arch sm_100 -m 64 "



//--------------------- .note.nv.cuinfo           --------------------------
	.section	.note.nv.cuinfo,"",@"SHT_NOTE"
	.sectionflags	@"SHF_NOTE_NV_CUINFO"
        /*0018*/ 	.short	0x0002
        /*001a*/ 	.short	0x0064
        /*001c*/ 	.short	0x0082
	.zero		2


//--------------------- .nv.info                  --------------------------
	.section	.nv.info,"",@"SHT_CUDA_INFO"
	.align	4


	//----- nvinfo : EIATTR_REGCOUNT
	.align		4
        /*0000*/ 	.byte	0x04, 0x2f
        /*0002*/ 	.short	(.L_1 - .L_0)
	.align		4
.L_0:
        /*0004*/ 	.word	index@(_Z4multPdS_S_i)
        /*0008*/ 	.word	0x0000001e


	//----- nvinfo : EIATTR_FRAME_SIZE
	.align		4
.L_1:
        /*000c*/ 	.byte	0x04, 0x11
        /*000e*/ 	.short	(.L_3 - .L_2)
	.align		4
.L_2:
        /*0010*/ 	.word	index@(_Z4multPdS_S_i)
        /*0014*/ 	.word	0x00000000


	//----- nvinfo : EIATTR_MIN_STACK_SIZE
	.align		4
.L_3:
        /*0018*/ 	.byte	0x04, 0x12
        /*001a*/ 	.short	(.L_5 - .L_4)
	.align		4
.L_4:
        /*001c*/ 	.word	index@(_Z4multPdS_S_i)
        /*0020*/ 	.word	0x00000000
.L_5:


//--------------------- .nv.compat                --------------------------
	.section	.nv.compat,"",@"SHT_CUDA_COMPAT_INFO"
	.align	4
        /*0000*/ 	.byte	0x02, 0x09, 0x00, 0x00, 0x02, 0x02, 0x01, 0x00, 0x02, 0x05, 0x05, 0x00, 0x03, 0x07, 0x01, 0x01
        /*0010*/ 	.byte	0x02, 0x03, 0x00, 0x00, 0x02, 0x06, 0x01, 0x00, 0x04, 0x0b, 0x08, 0x00, 0x01, 0x00, 0x00, 0x00
        /*0020*/ 	.byte	0x00, 0x00, 0x00, 0x00


//--------------------- .nv.info._Z4multPdS_S_i   --------------------------
	.section	.nv.info._Z4multPdS_S_i,"",@"SHT_CUDA_INFO"
	.sectionflags	@""
	.align	4


	//----- nvinfo : EIATTR_CUDA_API_VERSION
	.align		4
        /*0000*/ 	.byte	0x04, 0x37
        /*0002*/ 	.short	(.L_7 - .L_6)
.L_6:
        /*0004*/ 	.word	0x00000082


	//----- nvinfo : EIATTR_KPARAM_INFO
	.align		4
.L_7:
        /*0008*/ 	.byte	0x04, 0x17
        /*000a*/ 	.short	(.L_9 - .L_8)
.L_8:
        /*000c*/ 	.word	0x00000000
        /*0010*/ 	.short	0x0003
        /*0012*/ 	.short	0x0018
        /*0014*/ 	.byte	0x00, 0xf0, 0x11, 0x00


	//----- nvinfo : EIATTR_KPARAM_INFO
	.align		4
.L_9:
        /*0018*/ 	.byte	0x04, 0x17
        /*001a*/ 	.short	(.L_11 - .L_10)
.L_10:
        /*001c*/ 	.word	0x00000000
        /*0020*/ 	.short	0x0002
        /*0022*/ 	.short	0x0010
        /*0024*/ 	.byte	0x00, 0xf5, 0x21, 0x00


	//----- nvinfo : EIATTR_KPARAM_INFO
	.align		4
.L_11:
        /*0028*/ 	.byte	0x04, 0x17
        /*002a*/ 	.short	(.L_13 - .L_12)
.L_12:
        /*002c*/ 	.word	0x00000000
        /*0030*/ 	.short	0x0001
        /*0032*/ 	.short	0x0008
        /*0034*/ 	.byte	0x00, 0xf5, 0x21, 0x00


	//----- nvinfo : EIATTR_KPARAM_INFO
	.align		4
.L_13:
        /*0038*/ 	.byte	0x04, 0x17
        /*003a*/ 	.short	(.L_15 - .L_14)
.L_14:
        /*003c*/ 	.word	0x00000000
        /*0040*/ 	.short	0x0000
        /*0042*/ 	.short	0x0000
        /*0044*/ 	.byte	0x00, 0xf5, 0x21, 0x00


	//----- nvinfo : EIATTR_SPARSE_MMA_MASK
	.align		4
.L_15:
        /*0048*/ 	.byte	0x03, 0x50
        /*004a*/ 	.short	0x0000


	//----- nvinfo : EIATTR_WMMA_USED
	.align		4
        /*004c*/ 	.byte	0x01, 0x2b
	.zero		2


	//----- nvinfo : EIATTR_MAXREG_COUNT
	.align		4
        /*0050*/ 	.byte	0x03, 0x1b
        /*0052*/ 	.short	0x00ff


	//----- nvinfo : EIATTR_MERCURY_ISA_VERSION
	.align		4
        /*0054*/ 	.byte	0x03, 0x5f
        /*0056*/ 	.short	0x0101


	//----- nvinfo : EIATTR_VRC_CTA_INIT_COUNT
	.align		4
        /*0058*/ 	.byte	0x02, 0x4a
	.zero		1
	.zero		1


	//----- nvinfo : EIATTR_EXIT_INSTR_OFFSETS
	.align		4
        /*005c*/ 	.byte	0x04, 0x1c
        /*005e*/ 	.short	(.L_17 - .L_16)


	//   ....[0]....
.L_16:
        /*0060*/ 	.word	0x00000990


	//----- nvinfo : EIATTR_CBANK_PARAM_SIZE
	.align		4
.L_17:
        /*0064*/ 	.byte	0x03, 0x19
        /*0066*/ 	.short	0x001c


	//----- nvinfo : EIATTR_PARAM_CBANK
	.align		4
        /*0068*/ 	.byte	0x04, 0x0a
        /*006a*/ 	.short	(.L_19 - .L_18)
	.align		4
.L_18:
        /*006c*/ 	.word	index@(.nv.constant0._Z4multPdS_S_i)
        /*0070*/ 	.short	0x0380
        /*0072*/ 	.short	0x001c


	//----- nvinfo : EIATTR_SW_WAR
	.align		4
.L_19:
        /*0074*/ 	.byte	0x04, 0x36
        /*0076*/ 	.short	(.L_21 - .L_20)
.L_20:
        /*0078*/ 	.word	0x00000008
.L_21:


//--------------------- .nv.callgraph             --------------------------
	.section	.nv.callgraph,"",@"SHT_CUDA_CALLGRAPH"
	.align	4
	.sectionentsize	8
	.align		4
        /*0000*/ 	.word	0x00000000
	.align		4
        /*0004*/ 	.word	0xffffffff
	.align		4
        /*0008*/ 	.word	0x00000000
	.align		4
        /*000c*/ 	.word	0xfffffffe
	.align		4
        /*0010*/ 	.word	0x00000000
	.align		4
        /*0014*/ 	.word	0xfffffffd
	.align		4
        /*0018*/ 	.word	0x00000000
	.align		4
        /*001c*/ 	.word	0xfffffffc


//--------------------- .text._Z4multPdS_S_i      --------------------------
	.section	.text._Z4multPdS_S_i,"ax",@progbits
	.align	128
        .global         _Z4multPdS_S_i
        .type           _Z4multPdS_S_i,@function
        .size           _Z4multPdS_S_i,(.L_x_5 - _Z4multPdS_S_i)
        .other          _Z4multPdS_S_i,@"STO_CUDA_ENTRY STV_DEFAULT"
_Z4multPdS_S_i:
.text._Z4multPdS_S_i:
[----:B------:R-:W-:Y:S01]  /*0000*/  LDC R1, c[0x0][0x37c] ;  /* 0x0000df00ff017b82 */ /* 0x000fe20000000800 */
[----:B------:R-:W0:Y:S01]  /*0010*/  S2R R0, SR_CTAID.X ;  /* 0x0000000000007919 */ /* 0x000e220000002500 */
[----:B------:R-:W1:Y:S01]  /*0020*/  LDCU UR11, c[0x0][0x398] ;  /* 0x00007300ff0b77ac */ /* 0x000e620008000800 */
[----:B------:R-:W-:Y:S02]  /*0030*/  CS2R R10, SRZ ;  /* 0x00000000000a7805 */ /* 0x000fe4000001ff00 */
[----:B------:R-:W-:Y:S01]  /*0040*/  CS2R R8, SRZ ;  /* 0x0000000000087805 */ /* 0x000fe2000001ff00 */
[----:B------:R-:W0:Y:S01]  /*0050*/  S2R R3, SR_TID.X ;  /* 0x0000000000037919 */ /* 0x000e220000002100 */
[----:B------:R-:W0:Y:S01]  /*0060*/  LDCU UR4, c[0x0][0x370] ;  /* 0x00006e00ff0477ac */ /* 0x000e220008000800 */
[----:B------:R-:W2:Y:S01]  /*0070*/  S2R R2, SR_CTAID.Y ;  /* 0x0000000000027919 */ /* 0x000ea20000002600 */
[----:B------:R-:W2:Y:S01]  /*0080*/  LDCU UR5, c[0x0][0x374] ;  /* 0x00006e80ff0577ac */ /* 0x000ea20008000800 */
[----:B------:R-:W2:Y:S01]  /*0090*/  S2R R5, SR_TID.Y ;  /* 0x0000000000057919 */ /* 0x000ea20000002200 */
[----:B------:R-:W3:Y:S01]  /*00a0*/  LDCU.64 UR12, c[0x0][0x358] ;  /* 0x00006b00ff0c77ac */ /* 0x000ee20008000a00 */
[----:B-1----:R-:W-:Y:S01]  /*00b0*/  UISETP.GE.AND UP0, UPT, UR11, 0x1, UPT ;  /* 0x000000010b00788c */ /* 0x002fe2000bf06270 */
[----:B0-----:R-:W-:-:S02]  /*00c0*/  IMAD R0, R0, UR4, R3 ;  /* 0x0000000400007c24 */ /* 0x001fc4000f8e0203 */
[----:B--2---:R-:W-:-:S06]  /*00d0*/  IMAD R2, R2, UR5, R5 ;  /* 0x0000000502027c24 */ /* 0x004fcc000f8e0205 */
[----:B---3--:R-:W-:Y:S05]  /*00e0*/  BRA.U !UP0, `(.L_x_0) ;  /* 0x0000000508e87547 */ /* 0x008fea000b800000 */
[----:B------:R-:W-:Y:S02]  /*00f0*/  UISETP.GE.U32.AND UP1, UPT, UR11, 0xd, UPT ;  /* 0x0000000d0b00788c */ /* 0x000fe4000bf26070 */
[----:B------:R-:W-:Y:S01]  /*0100*/  IMAD R5, R0, UR11, RZ ;  /* 0x0000000b00057c24 */ /* 0x000fe2000f8e02ff */
[----:B------:R-:W-:Y:S01]  /*0110*/  UIADD3 UR4, UPT, UPT, UR11, -0x1, URZ ;  /* 0xffffffff0b047890 */ /* 0x000fe2000fffe0ff */
[----:B------:R-:W-:Y:S01]  /*0120*/  CS2R R10, SRZ ;  /* 0x00000000000a7805 */ /* 0x000fe2000001ff00 */
[----:B------:R-:W-:Y:S02]  /*0130*/  UIADD3 UR5, UPT, UPT, UR11, -0x1, URZ ;  /* 0xffffffff0b057890 */ /* 0x000fe4000fffe0ff */
[----:B------:R-:W-:Y:S01]  /*0140*/  ULEA.HI UR4, UR4, 0x1, URZ, 0x1e ;  /* 0x0000000104047891 */ /* 0x000fe2000f8ff0ff */
[----:B------:R-:W-:Y:S01]  /*0150*/  SHF.R.S32.HI R12, RZ, 0x1f, R5 ;  /* 0x0000001fff0c7819 */ /* 0x000fe20000011405 */
[----:B------:R-:W-:Y:S02]  /*0160*/  ULEA.HI UR5, UR5, 0x1, URZ, 0x1e ;  /* 0x0000000105057891 */ /* 0x000fe4000f8ff0ff */
[----:B------:R-:W-:-:S03]  /*0170*/  ULOP3.LUT UR7, UR4, 0x3, URZ, 0xc0, !UPT ;  /* 0x0000000304077892 */ /* 0x000fc6000f8ec0ff */
[----:B------:R-:W-:Y:S01]  /*0180*/  UMOV UR4, URZ ;  /* 0x000000ff00047c82 */ /* 0x000fe20008000000 */
[----:B------:R-:W-:Y:S01]  /*0190*/  UISETP.NE.AND UP0, UPT, UR7, URZ, UPT ;  /* 0x000000ff0700728c */ /* 0x000fe2000bf05270 */
[----:B------:R-:W-:Y:S10]  /*01a0*/  BRA.U !UP1, `(.L_x_1) ;  /* 0x0000000509247547 */ /* 0x000ff4000b800000 */
[----:B------:R-:W0:Y:S01]  /*01b0*/  S2R R6, SR_LANEID ;  /* 0x0000000000067919 */ /* 0x000e220000000000 */
[----:B------:R-:W1:Y:S01]  /*01c0*/  LDCU.64 UR14, c[0x0][0x380] ;  /* 0x00007000ff0e77ac */ /* 0x000e620008000a00 */
[----:B------:R-:W-:Y:S02]  /*01d0*/  IMAD.MOV.U32 R9, RZ, RZ, RZ ;  /* 0x000000ffff097224 */ /* 0x000fe400078e00ff */
[----:B------:R-:W-:Y:S01]  /*01e0*/  IMAD.MOV.U32 R7, RZ, RZ, RZ ;  /* 0x000000ffff077224 */ /* 0x000fe200078e00ff */
[----:B------:R-:W-:Y:S02]  /*01f0*/  ULOP3.LUT UR5, UR5, 0x7ffffffc, URZ, 0xc0, !UPT ;  /* 0x7ffffffc05057892 */ /* 0x000fe4000f8ec0ff */
[----:B------:R-:W-:Y:S02]  /*0200*/  UIMAD UR8, UR11, 0xc, URZ ;  /* 0x0000000c0b0878a4 */ /* 0x000fe4000f8e02ff */
[----:B------:R-:W-:Y:S02]  /*0210*/  UIADD3 UR6, UPT, UPT, -UR5, URZ, URZ ;  /* 0x000000ff05067290 */ /* 0x000fe4000fffe1ff */
[----:B------:R-:W-:-:S02]  /*0220*/  USHF.L.U32 UR9, UR11, 0x3, URZ ;  /* 0x000000030b097899 */ /* 0x000fc400080006ff */
[----:B------:R-:W-:Y:S01]  /*0230*/  USHF.L.U32 UR10, UR11, 0x2, URZ ;  /* 0x000000020b0a7899 */ /* 0x000fe200080006ff */
[----:B------:R-:W-:Y:S01]  /*0240*/  UMOV UR5, URZ ;  /* 0x000000ff00057c82 */ /* 0x000fe20008000000 */
[----:B------:R-:W-:Y:S01]  /*0250*/  UMOV UR4, URZ ;  /* 0x000000ff00047c82 */ /* 0x000fe20008000000 */
[----:B-1----:R-:W-:-:S04]  /*0260*/  LEA R4, P0, R5, UR14, 0x3 ;  /* 0x0000000e05047c11 */ /* 0x002fc8000f8018ff */
[----:B------:R-:W-:Y:S01]  /*0270*/  LEA.HI.X R5, R5, UR15, R12, 0x3, P0 ;  /* 0x0000000f05057c11 */ /* 0x000fe200080f1c0c */
[----:B------:R-:W1:Y:S01]  /*0280*/  LDCU.64 UR14, c[0x0][0x388] ;  /* 0x00007100ff0e77ac */ /* 0x000e620008000a00 */
[----:B0-----:R-:W-:Y:S02]  /*0290*/  SHF.R.U32.HI R8, RZ, 0x2, R6 ;  /* 0x00000002ff087819 */ /* 0x001fe40000011606 */
[----:B------:R-:W-:-:S05]  /*02a0*/  LOP3.LUT R6, R6, 0x3, RZ, 0xc0, !PT ;  /* 0x0000000306067812 */ /* 0x000fca00078ec0ff */
[----:B------:R-:W-:-:S04]  /*02b0*/  IMAD.WIDE.U32 R10, R6, 0x4, R8 ;  /* 0x00000004060a7825 */ /* 0x000fc800078e0008 */
[----:B------:R-:W-:Y:S01]  /*02c0*/  IMAD.WIDE.U32 R6, R8, 0x8, R6 ;  /* 0x0000000808067825 */ /* 0x000fe200078e0006 */
[C---:B------:R-:W-:Y:S02]  /*02d0*/  SHF.L.U64.HI R17, R10.reuse, 0x3, R11 ;  /* 0x000000030a117819 */ /* 0x040fe4000001020b */
[----:B------:R-:W-:Y:S01]  /*02e0*/  CS2R R8, SRZ ;  /* 0x0000000000087805 */ /* 0x000fe2000001ff00 */
[----:B------:R-:W-:Y:S01]  /*02f0*/  IMAD.SHL.U32 R3, R10, 0x8, RZ ;  /* 0x000000080a037824 */ /* 0x000fe200078e00ff */
[----:B------:R-:W-:Y:S02]  /*0300*/  CS2R R10, SRZ ;  /* 0x00000000000a7805 */ /* 0x000fe4000001ff00 */
[----:B-1----:R-:W-:-:S07]  /*0310*/  SHF.L.U64.HI R16, R6, 0x3, R7 ;  /* 0x0000000306107819 */ /* 0x002fce0000010207 */
.L_x_2:
[----:B------:R-:W-:Y:S02]  /*0320*/  IADD3 R14, P0, PT, R2, UR5, RZ ;  /* 0x00000005020e7c10 */ /* 0x000fe4000ff1e0ff */
[----:B------:R-:W-:Y:S02]  /*0330*/  SHF.R.S32.HI R12, RZ, 0x1f, R2 ;  /* 0x0000001fff0c7819 */ /* 0x000fe40000011402 */
[----:B------:R-:W-:-:S03]  /*0340*/  LEA R18, P1, R14, UR14, 0x3 ;  /* 0x0000000e0e127c11 */ /* 0x000fc6000f8218ff */
[----:B------:R-:W-:Y:S01]  /*0350*/  IMAD.X R13, RZ, RZ, R12, P0 ;  /* 0x000000ffff0d7224 */ /* 0x000fe200000e060c */
[----:B------:R-:W-:-:S04]  /*0360*/  LEA R22, P0, R6, R4, 0x3 ;  /* 0x0000000406167211 */ /* 0x000fc800078018ff */
[----:B------:R-:W-:Y:S01]  /*0370*/  LEA.HI.X R14, R14, UR15, R13, 0x3, P1 ;  /* 0x0000000f0e0e7c11 */ /* 0x000fe200088f1c0d */
[----:B------:R-:W-:Y:S01]  /*0380*/  IMAD.X R23, R5, 0x1, R16, P0 ;  /* 0x0000000105177824 */ /* 0x000fe200000e0610 */
[----:B------:R-:W-:-:S04]  /*0390*/  IADD3 R18, P1, PT, R3, R18, RZ ;  /* 0x0000001203127210 */ /* 0x000fc80007f3e0ff */
[----:B------:R-:W2:Y:S01]  /*03a0*/  LD.E.64 R20, desc[UR12][R22.64] ;  /* 0x0000000c16147980 */ /* 0x000ea2000c101b00 */
[----:B------:R-:W-:-:S03]  /*03b0*/  IMAD.X R19, R17, 0x1, R14, P1 ;  /* 0x0000000111137824 */ /* 0x000fc600008e060e */
[----:B------:R-:W3:Y:S04]  /*03c0*/  LD.E.64 R26, desc[UR12][R22.64+0x20] ;  /* 0x0000200c161a7980 */ /* 0x000ee8000c101b00 */
[----:B------:R-:W2:Y:S01]  /*03d0*/  LD.E.64 R18, desc[UR12][R18.64] ;  /* 0x0000000c12127980 */ /* 0x000ea2000c101b00 */
[----:B------:R-:W-:-:S05]  /*03e0*/  IADD3 R14, P0, PT, R2, UR10, RZ ;  /* 0x0000000a020e7c10 */ /* 0x000fca000ff1e0ff */
[----:B------:R-:W-:Y:S01]  /*03f0*/  IMAD.X R13, RZ, RZ, R12, P0 ;  /* 0x000000ffff0d7224 */ /* 0x000fe200000e060c */
[----:B------:R-:W-:-:S04]  /*0400*/  LEA R24, P0, R14, UR14, 0x3 ;  /* 0x0000000e0e187c11 */ /* 0x000fc8000f8018ff */
[----:B------:R-:W-:Y:S02]  /*0410*/  LEA.HI.X R14, R14, UR15, R13, 0x3, P0 ;  /* 0x0000000f0e0e7c11 */ /* 0x000fe400080f1c0d */
[----:B------:R-:W-:Y:S02]  /*0420*/  IADD3 R24, P0, PT, R24, R3, RZ ;  /* 0x0000000318187210 */ /* 0x000fe40007f1e0ff */
[----:B------:R-:W-:-:S03]  /*0430*/  IADD3 R13, P1, PT, R2, UR9, RZ ;  /* 0x00000009020d7c10 */ /* 0x000fc6000ff3e0ff */
[----:B------:R-:W-:Y:S02]  /*0440*/  IMAD.X R25, R14, 0x1, R17, P0 ;  /* 0x000000010e197824 */ /* 0x000fe400000e0611 */
[----:B------:R-:W-:-:S04]  /*0450*/  IMAD.X R14, RZ, RZ, R12, P1 ;  /* 0x000000ffff0e7224 */ /* 0x000fc800008e060c */
[----:B------:R-:W3:Y:S01]  /*0460*/  LD.E.64 R24, desc[UR12][R24.64] ;  /* 0x0000000c18187980 */ /* 0x000ee2000c101b00 */
[----:B-12---:R0:W3:Y:S02]  /*0470*/  DMMA.8x8x4 R8, R20, R18, R8 ;  /* 0x000000121408723f */ /* 0x0060e40000000008 */
[----:B0-----:R-:W-:-:S04]  /*0480*/  LEA R20, P0, R13, UR14, 0x3 ;  /* 0x0000000e0d147c11 */ /* 0x001fc8000f8018ff */
[----:B------:R-:W-:Y:S02]  /*0490*/  LEA.HI.X R14, R13, UR15, R14, 0x3, P0 ;  /* 0x0000000f0d0e7c11 */ /* 0x000fe400080f1c0e */
[----:B------:R-:W-:Y:S02]  /*04a0*/  IADD3 R18, P0, PT, R20, R3, RZ ;  /* 0x0000000314127210 */ /* 0x000fe40007f1e0ff */
[----:B------:R-:W-:Y:S01]  /*04b0*/  IADD3 R13, P1, PT, R2, UR8, RZ ;  /* 0x00000008020d7c10 */ /* 0x000fe2000ff3e0ff */
[----:B------:R-:W2:Y:S02]  /*04c0*/  LD.E.64 R20, desc[UR12][R22.64+0x40] ;  /* 0x0000400c16147980 */ /* 0x000ea4000c101b00 */
[----:B------:R-:W-:Y:S01]  /*04d0*/  IMAD.X R19, R14, 0x1, R17, P0 ;  /* 0x000000010e137824 */ /* 0x000fe200000e0611 */
[----:B------:R-:W-:Y:S01]  /*04e0*/  LEA R14, P0, R13, UR14, 0x3 ;  /* 0x0000000e0d0e7c11 */ /* 0x000fe2000f8018ff */
[----:B------:R-:W-:-:S04]  /*04f0*/  IMAD.X R12, RZ, RZ, R12, P1 ;  /* 0x000000ffff0c7224 */ /* 0x000fc800008e060c */
[----:B------:R-:W2:Y:S01]  /*0500*/  LD.E.64 R18, desc[UR12][R18.64] ;  /* 0x0000000c12127980 */ /* 0x000ea2000c101b00 */
[----:B------:R-:W-:Y:S02]  /*0510*/  LEA.HI.X R12, R13, UR15, R12, 0x3, P0 ;  /* 0x0000000f0d0c7c11 */ /* 0x000fe400080f1c0c */
[----:B------:R-:W-:-:S05]  /*0520*/  IADD3 R14, P0, PT, R14, R3, RZ ;  /* 0x000000030e0e7210 */ /* 0x000fca0007f1e0ff */
[----:B------:R-:W-:Y:S02]  /*0530*/  IMAD.X R15, R12, 0x1, R17, P0 ;  /* 0x000000010c0f7824 */ /* 0x000fe400000e0611 */
[----:B------:R-:W4:Y:S04]  /*0540*/  LD.E.64 R12, desc[UR12][R22.64+0x60] ;  /* 0x0000600c160c7980 */ /* 0x000f28000c101b00 */
[----:B------:R-:W4:Y:S01]  /*0550*/  LD.E.64 R14, desc[UR12][R14.64] ;  /* 0x0000000c0e0e7980 */ /* 0x000f22000c101b00 */
[----:B---3--:R-:W2:Y:S01]  /*0560*/  DMMA.8x8x4 R8, R26, R24, R8 ;  /* 0x000000181a08723f */ /* 0x008ea20000000008 */
[----:B------:R-:W-:-:S04]  /*0570*/  UIADD3 UR6, UPT, UPT, UR6, 0x4, URZ ;  /* 0x0000000406067890 */ /* 0x000fc8000fffe0ff */
[----:B------:R-:W-:Y:S01]  /*0580*/  UISETP.NE.AND UP1, UPT, UR6, URZ, UPT ;  /* 0x000000ff0600728c */ /* 0x000fe2000bf25270 */
[----:B------:R-:W-:Y:S01]  /*0590*/  IADD3 R4, P0, PT, R4, 0x80, RZ ;  /* 0x0000008004047810 */ /* 0x000fe20007f1e0ff */
[----:B------:R-:W-:-:S04]  /*05a0*/  UIADD3 UR4, UPT, UPT, UR4, 0x10, URZ ;  /* 0x0000001004047890 */ /* 0x000fc8000fffe0ff */
[----:B------:R-:W-:Y:S01]  /*05b0*/  IMAD.X R5, RZ, RZ, R5, P0 ;  /* 0x000000ffff057224 */ /* 0x000fe200000e0605 */
[----:B------:R-:W-:Y:S02]  /*05c0*/  ULEA UR5, UR11, UR5, 0x4 ;  /* 0x000000050b057291 */ /* 0x000fe4000f8e20ff */
[----:B------:R-:W-:Y:S02]  /*05d0*/  ULEA UR10, UR11, UR10, 0x4 ;  /* 0x0000000a0b0a7291 */ /* 0x000fe4000f8e20ff */
[----:B------:R-:W-:Y:S02]  /*05e0*/  ULEA UR9, UR11, UR9, 0x4 ;  /* 0x000000090b097291 */ /* 0x000fe4000f8e20ff */
[----:B------:R-:W-:Y:S01]  /*05f0*/  ULEA UR8, UR11, UR8, 0x4 ;  /* 0x000000080b087291 */ /* 0x000fe2000f8e20ff */
[----:B--2---:R-:W4:-:S15]  /*0600*/  DMMA.8x8x4 R8, R20, R18, R8 ;  /* 0x000000121408723f */ /* 0x004f1e0000000008 */
[----:B------:R-:W-:-:S01]  /*0610*/  NOP ;  /* 0x0000000000007918 */ /* 0x000fc20000000000 */
[----:B----4-:R0:W1:Y:S02]  /*0620*/  DMMA.8x8x4 R8, R12, R14, R8 ;  /* 0x0000000e0c08723f */ /* 0x0100640000000008 */
[----:B0-----:R-:W-:Y:S05]  /*0630*/  BRA.U UP1, `(.L_x_2) ;  /* 0xfffffffd01387547 */ /* 0x001fea000b83ffff */
.L_x_1:
[----:B------:R-:W-:Y:S05]  /*0640*/  BRA.U !UP0, `(.L_x_0) ;  /* 0x0000000108907547 */ /* 0x000fea000b800000 */
[----:B------:R-:W0:Y:S01]  /*0650*/  S2R R12, SR_LANEID ;  /* 0x00000000000c7919 */ /* 0x000e220000000000 */
[----:B------:R-:W2:Y:S01]  /*0660*/  LDCU.64 UR8, c[0x0][0x380] ;  /* 0x00007000ff0877ac */ /* 0x000ea20008000a00 */
[----:B------:R-:W-:Y:S02]  /*0670*/  IMAD R16, R0, UR11, RZ ;  /* 0x0000000b00107c24 */ /* 0x000fe4000f8e02ff */
[----:B------:R-:W-:Y:S01]  /*0680*/  IMAD.MOV.U32 R7, RZ, RZ, RZ ;  /* 0x000000ffff077224 */ /* 0x000fe200078e00ff */
[----:B------:R-:W3:Y:S01]  /*0690*/  LDCU.64 UR14, c[0x0][0x388] ;  /* 0x00007100ff0e77ac */ /* 0x000ee20008000a00 */
[----:B------:R-:W-:Y:S01]  /*06a0*/  IMAD.MOV.U32 R13, RZ, RZ, RZ ;  /* 0x000000ffff0d7224 */ /* 0x000fe200078e00ff */
[----:B------:R-:W-:Y:S02]  /*06b0*/  SHF.R.S32.HI R3, RZ, 0x1f, R16 ;  /* 0x0000001fff037819 */ /* 0x000fe40000011410 */
[----:B------:R-:W-:Y:S01]  /*06c0*/  IADD3 R16, P0, PT, R16, UR4, RZ ;  /* 0x0000000410107c10 */ /* 0x000fe2000ff1e0ff */
[----:B------:R-:W-:-:S02]  /*06d0*/  UIMAD UR4, UR4, UR11, URZ ;  /* 0x0000000b040472a4 */ /* 0x000fc4000f8e02ff */
[----:B------:R-:W-:Y:S02]  /*06e0*/  UIADD3 UR5, UPT, UPT, -UR7, URZ, URZ ;  /* 0x000000ff07057290 */ /* 0x000fe4000fffe1ff */
[----:B------:R-:W-:Y:S01]  /*06f0*/  IMAD.X R3, RZ, RZ, R3, P0 ;  /* 0x000000ffff037224 */ /* 0x000fe200000e0603 */
[----:B--2---:R-:W-:-:S04]  /*0700*/  LEA R17, P0, R16, UR8, 0x3 ;  /* 0x0000000810117c11 */ /* 0x004fc8000f8018ff */
[----:B------:R-:W-:Y:S02]  /*0710*/  LEA.HI.X R16, R16, UR9, R3, 0x3, P0 ;  /* 0x0000000910107c11 */ /* 0x000fe400080f1c03 */
[----:B0-----:R-:W-:Y:S02]  /*0720*/  LOP3.LUT R6, R12, 0x3, RZ, 0xc0, !PT ;  /* 0x000000030c067812 */ /* 0x001fe400078ec0ff */
[----:B------:R-:W-:-:S05]  /*0730*/  SHF.R.U32.HI R12, RZ, 0x2, R12 ;  /* 0x00000002ff0c7819 */ /* 0x000fca000001160c */
[----:B------:R-:W-:-:S04]  /*0740*/  IMAD.WIDE.U32 R4, R12, 0x8, R6 ;  /* 0x000000080c047825 */ /* 0x000fc800078e0006 */
[----:B------:R-:W-:Y:S01]  /*0750*/  IMAD.WIDE.U32 R6, R6, 0x4, R12 ;  /* 0x0000000406067825 */ /* 0x000fe200078e000c */
[----:B------:R-:W-:-:S04]  /*0760*/  SHF.L.U64.HI R19, R4, 0x3, R5 ;  /* 0x0000000304137819 */ /* 0x000fc80000010205 */
[----:B---3--:R-:W-:-:S07]  /*0770*/  SHF.L.U64.HI R18, R6, 0x3, R7 ;  /* 0x0000000306127819 */ /* 0x008fce0000010207 */
.L_x_3:
[----:B------:R-:W-:-:S04]  /*0780*/  IADD3 R3, P0, PT, R2, UR4, RZ ;  /* 0x0000000402037c10 */ /* 0x000fc8000ff1e0ff */
[----:B------:R-:W-:Y:S02]  /*0790*/  LEA.HI.X.SX32 R14, R2, RZ, 0x1, P0 ;  /* 0x000000ff020e7211 */ /* 0x000fe400000f0eff */
[C---:B------:R-:W-:Y:S02]  /*07a0*/  LEA R15, P1, R3.reuse, UR14, 0x3 ;  /* 0x0000000e030f7c11 */ /* 0x040fe4000f8218ff */
[----:B------:R-:W-:Y:S02]  /*07b0*/  LEA R12, P0, R4, R17, 0x3 ;  /* 0x00000011040c7211 */ /* 0x000fe400078018ff */
[----:B------:R-:W-:Y:S02]  /*07c0*/  LEA.HI.X R3, R3, UR15, R14, 0x3, P1 ;  /* 0x0000000f03037c11 */ /* 0x000fe400088f1c0e */
[----:B------:R-:W-:Y:S01]  /*07d0*/  LEA R14, P1, R6, R15, 0x3 ;  /* 0x0000000f060e7211 */ /* 0x000fe200078218ff */
[----:B------:R-:W-:-:S04]  /*07e0*/  IMAD.X R13, R16, 0x1, R19, P0 ;  /* 0x00000001100d7824 */ /* 0x000fc800000e0613 */
[----:B------:R-:W-:Y:S02]  /*07f0*/  IMAD.X R15, R3, 0x1, R18, P1 ;  /* 0x00000001030f7824 */ /* 0x000fe400008e0612 */
[----:B------:R-:W1:Y:S04]  /*0800*/  LD.E.64 R12, desc[UR12][R12.64] ;  /* 0x0000000c0c0c7980 */ /* 0x000e68000c101b00 */
[----:B------:R-:W1:Y:S01]  /*0810*/  LD.E.64 R14, desc[UR12][R14.64] ;  /* 0x0000000c0e0e7980 */ /* 0x000e62000c101b00 */
[----:B------:R-:W-:Y:S01]  /*0820*/  UIADD3 UR5, UPT, UPT, UR5, 0x1, URZ ;  /* 0x0000000105057890 */ /* 0x000fe2000fffe0ff */
[----:B------:R-:W-:Y:S01]  /*0830*/  IADD3 R17, P0, PT, R17, 0x20, RZ ;  /* 0x0000002011117810 */ /* 0x000fe20007f1e0ff */
[----:B------:R-:W-:Y:S02]  /*0840*/  ULEA UR4, UR11, UR4, 0x2 ;  /* 0x000000040b047291 */ /* 0x000fe4000f8e10ff */
[----:B------:R-:W-:-:S02]  /*0850*/  UISETP.NE.AND UP0, UPT, UR5, URZ, UPT ;  /* 0x000000ff0500728c */ /* 0x000fc4000bf05270 */
[----:B------:R-:W-:Y:S01]  /*0860*/  IMAD.X R16, RZ, RZ, R16, P0 ;  /* 0x000000ffff107224 */ /* 0x000fe200000e0610 */
[----:B-12---:R0:W2:Y:S06]  /*0870*/  DMMA.8x8x4 R8, R12, R14, R8 ;  /* 0x0000000e0c08723f */ /* 0x0060ac0000000008 */
[----:B0-----:R-:W-:Y:S05]  /*0880*/  BRA.U UP0, `(.L_x_3) ;  /* 0xfffffffd00bc7547 */ /* 0x001fea000b83ffff */
.L_x_0:
[----:B------:R-:W0:Y:S01]  /*0890*/  S2R R4, SR_LANEID ;  /* 0x0000000000047919 */ /* 0x000e220000000000 */
[----:B------:R-:W3:Y:S01]  /*08a0*/  LDCU.64 UR4, c[0x0][0x390] ;  /* 0x00007200ff0477ac */ /* 0x000ee20008000a00 */
[----:B------:R-:W-:Y:S01]  /*08b0*/  IMAD R3, R0, UR11, RZ ;  /* 0x0000000b00037c24 */ /* 0x000fe2000f8e02ff */
[----:B------:R-:W-:-:S04]  /*08c0*/  SHF.R.S32.HI R0, RZ, 0x1f, R2 ;  /* 0x0000001fff007819 */ /* 0x000fc80000011402 */
[----:B------:R-:W-:-:S04]  /*08d0*/  IADD3 R7, P0, PT, R2, R3, RZ ;  /* 0x0000000302077210 */ /* 0x000fc80007f1e0ff */
[----:B------:R-:W-:Y:S01]  /*08e0*/  LEA.HI.X.SX32 R0, R3, R0, 0x1, P0 ;  /* 0x0000000003007211 */ /* 0x000fe200000f0eff */
[----:B------:R-:W-:Y:S02]  /*08f0*/  IMAD.MOV.U32 R3, RZ, RZ, RZ ;  /* 0x000000ffff037224 */ /* 0x000fe400078e00ff */
[----:B0-----:R-:W-:Y:S01]  /*0900*/  IMAD.SHL.U32 R5, R4, 0x2, RZ ;  /* 0x0000000204057824 */ /* 0x001fe200078e00ff */
[----:B------:R-:W-:-:S04]  /*0910*/  SHF.R.U32.HI R13, RZ, 0x2, R4 ;  /* 0x00000002ff0d7819 */ /* 0x000fc80000011604 */
[----:B------:R-:W-:Y:S02]  /*0920*/  LOP3.LUT R2, R5, 0x6, RZ, 0xe2, !PT ;  /* 0x0000000605027812 */ /* 0x000fe400078ee2ff */
[----:B---3--:R-:W-:-:S03]  /*0930*/  LEA R5, P0, R7, UR4, 0x3 ;  /* 0x0000000407057c11 */ /* 0x008fc6000f8018ff */
[----:B------:R-:W-:Y:S01]  /*0940*/  IMAD.WIDE.U32 R2, R13, 0x8, R2 ;  /* 0x000000080d027825 */ /* 0x000fe200078e0002 */
[----:B------:R-:W-:Y:S02]  /*0950*/  LEA.HI.X R7, R7, UR5, R0, 0x3, P0 ;  /* 0x0000000507077c11 */ /* 0x000fe400080f1c00 */
[----:B------:R-:W-:-:S04]  /*0960*/  LEA R4, P0, R2, R5, 0x3 ;  /* 0x0000000502047211 */ /* 0x000fc800078018ff */
[----:B------:R-:W-:-:S05]  /*0970*/  LEA.HI.X R5, R2, R7, R3, 0x3, P0 ;  /* 0x0000000702057211 */ /* 0x000fca00000f1c03 */
[----:B-12---:R-:W-:Y:S01]  /*0980*/  ST.E.128 desc[UR12][R4.64], R8 ;  /* 0x0000000804007985 */ /* 0x006fe2000c101d0c */
[----:B------:R-:W-:Y:S05]  /*0990*/  EXIT ;  /* 0x000000000000794d */ /* 0x000fea0003800000 */
.L_x_4:
[----:B------:R-:W-:-:S00]  /*09a0*/  BRA `(.L_x_4) ;  /* 0xfffffffc00fc7947 */ /* 0x000fc0000383ffff */
[----:B------:R-:W-:-:S00]  /*09b0*/  NOP ;  /* 0x0000000000007918 */ /* 0x000fc00000000000 */
        /* <DEDUP_REMOVED lines=12> */
.L_x_5:


//--------------------- .nv.shared.reserved.0     --------------------------
	.section	.nv.shared.reserved.0,"aw",@nobits
	.weak		__nv_reservedSMEM_offset_0_alias
	.size		__nv_reservedSMEM_offset_0_alias, 0, 64
	.other		__nv_reservedSMEM_offset_0_alias,@"STO_CUDA_RESERVED_SHARED STV_DEFAULT"
__nv_reservedSMEM_offset_0_alias:
	.zero		0
	.zero		64


//--------------------- .nv.constant0._Z4multPdS_S_i --------------------------
	.section	.nv.constant0._Z4multPdS_S_i,"a",@progbits
	.sectionflags	@""
	.align	4
.nv.constant0._Z4multPdS_S_i:
	.zero		924


//--------------------- SYMBOLS --------------------------

	.type		.nv.reservedSmem.offset0,@object
	.size		.nv.reservedSmem.offset0,0x4
